//
// Generated by NVIDIA NVVM Compiler
//
// Compiler Build ID: CL-36424714
// Cuda compilation tools, release 13.0, V13.0.88
// Based on NVVM 20.0.0
//

.version 9.0
.target sm_100
.address_size 64

	// .globl	_Z9addKernelPiPKiS1_

.visible .entry _Z9addKernelPiPKiS1_(
	.param .u64 .ptr .align 1 _Z9addKernelPiPKiS1__param_0,
	.param .u64 .ptr .align 1 _Z9addKernelPiPKiS1__param_1,
	.param .u64 .ptr .align 1 _Z9addKernelPiPKiS1__param_2
)
{
	.reg .b32 	%r<5>;
	.reg .b64 	%rd<11>;

	ld.param.u64 	%rd1, [_Z9addKernelPiPKiS1__param_0];
	ld.param.u64 	%rd2, [_Z9addKernelPiPKiS1__param_1];
	ld.param.u64 	%rd3, [_Z9addKernelPiPKiS1__param_2];
	cvta.to.global.u64 	%rd4, %rd1;
	cvta.to.global.u64 	%rd5, %rd3;
	cvta.to.global.u64 	%rd6, %rd2;
	mov.u32 	%r1, %tid.x;
	mul.wide.u32 	%rd7, %r1, 4;
	add.s64 	%rd8, %rd6, %rd7;
	ld.global.u32 	%r2, [%rd8];
	add.s64 	%rd9, %rd5, %rd7;
	ld.global.u32 	%r3, [%rd9];
	add.s32 	%r4, %r3, %r2;
	add.s64 	%rd10, %rd4, %rd7;
	st.global.u32 	[%rd10], %r4;
	ret;

}
	// .globl	_Z8SVKernelPiS_S_S_S_S_S_S_S_S_S_S_S_S_S_S_S_S_S_S_S_
.visible .entry _Z8SVKernelPiS_S_S_S_S_S_S_S_S_S_S_S_S_S_S_S_S_S_S_S_(
	.param .u64 .ptr .align 1 _Z8SVKernelPiS_S_S_S_S_S_S_S_S_S_S_S_S_S_S_S_S_S_S_S__param_0,
	.param .u64 .ptr .align 1 _Z8SVKernelPiS_S_S_S_S_S_S_S_S_S_S_S_S_S_S_S_S_S_S_S__param_1,
	.param .u64 .ptr .align 1 _Z8SVKernelPiS_S_S_S_S_S_S_S_S_S_S_S_S_S_S_S_S_S_S_S__param_2,
	.param .u64 .ptr .align 1 _Z8SVKernelPiS_S_S_S_S_S_S_S_S_S_S_S_S_S_S_S_S_S_S_S__param_3,
	.param .u64 .ptr .align 1 _Z8SVKernelPiS_S_S_S_S_S_S_S_S_S_S_S_S_S_S_S_S_S_S_S__param_4,
	.param .u64 .ptr .align 1 _Z8SVKernelPiS_S_S_S_S_S_S_S_S_S_S_S_S_S_S_S_S_S_S_S__param_5,
	.param .u64 .ptr .align 1 _Z8SVKernelPiS_S_S_S_S_S_S_S_S_S_S_S_S_S_S_S_S_S_S_S__param_6,
	.param .u64 .ptr .align 1 _Z8SVKernelPiS_S_S_S_S_S_S_S_S_S_S_S_S_S_S_S_S_S_S_S__param_7,
	.param .u64 .ptr .align 1 _Z8SVKernelPiS_S_S_S_S_S_S_S_S_S_S_S_S_S_S_S_S_S_S_S__param_8,
	.param .u64 .ptr .align 1 _Z8SVKernelPiS_S_S_S_S_S_S_S_S_S_S_S_S_S_S_S_S_S_S_S__param_9,
	.param .u64 .ptr .align 1 _Z8SVKernelPiS_S_S_S_S_S_S_S_S_S_S_S_S_S_S_S_S_S_S_S__param_10,
	.param .u64 .ptr .align 1 _Z8SVKernelPiS_S_S_S_S_S_S_S_S_S_S_S_S_S_S_S_S_S_S_S__param_11,
	.param .u64 .ptr .align 1 _Z8SVKernelPiS_S_S_S_S_S_S_S_S_S_S_S_S_S_S_S_S_S_S_S__param_12,
	.param .u64 .ptr .align 1 _Z8SVKernelPiS_S_S_S_S_S_S_S_S_S_S_S_S_S_S_S_S_S_S_S__param_13,
	.param .u64 .ptr .align 1 _Z8SVKernelPiS_S_S_S_S_S_S_S_S_S_S_S_S_S_S_S_S_S_S_S__param_14,
	.param .u64 .ptr .align 1 _Z8SVKernelPiS_S_S_S_S_S_S_S_S_S_S_S_S_S_S_S_S_S_S_S__param_15,
	.param .u64 .ptr .align 1 _Z8SVKernelPiS_S_S_S_S_S_S_S_S_S_S_S_S_S_S_S_S_S_S_S__param_16,
	.param .u64 .ptr .align 1 _Z8SVKernelPiS_S_S_S_S_S_S_S_S_S_S_S_S_S_S_S_S_S_S_S__param_17,
	.param .u64 .ptr .align 1 _Z8SVKernelPiS_S_S_S_S_S_S_S_S_S_S_S_S_S_S_S_S_S_S_S__param_18,
	.param .u64 .ptr .align 1 _Z8SVKernelPiS_S_S_S_S_S_S_S_S_S_S_S_S_S_S_S_S_S_S_S__param_19,
	.param .u64 .ptr .align 1 _Z8SVKernelPiS_S_S_S_S_S_S_S_S_S_S_S_S_S_S_S_S_S_S_S__param_20
)
{
	.reg .b32 	%r<32>;
	.reg .b64 	%rd<65>;

	ld.param.u64 	%rd1, [_Z8SVKernelPiS_S_S_S_S_S_S_S_S_S_S_S_S_S_S_S_S_S_S_S__param_0];
	ld.param.u64 	%rd2, [_Z8SVKernelPiS_S_S_S_S_S_S_S_S_S_S_S_S_S_S_S_S_S_S_S__param_1];
	ld.param.u64 	%rd3, [_Z8SVKernelPiS_S_S_S_S_S_S_S_S_S_S_S_S_S_S_S_S_S_S_S__param_2];
	ld.param.u64 	%rd4, [_Z8SVKernelPiS_S_S_S_S_S_S_S_S_S_S_S_S_S_S_S_S_S_S_S__param_3];
	ld.param.u64 	%rd5, [_Z8SVKernelPiS_S_S_S_S_S_S_S_S_S_S_S_S_S_S_S_S_S_S_S__param_4];
	ld.param.u64 	%rd6, [_Z8SVKernelPiS_S_S_S_S_S_S_S_S_S_S_S_S_S_S_S_S_S_S_S__param_5];
	ld.param.u64 	%rd7, [_Z8SVKernelPiS_S_S_S_S_S_S_S_S_S_S_S_S_S_S_S_S_S_S_S__param_6];
	ld.param.u64 	%rd8, [_Z8SVKernelPiS_S_S_S_S_S_S_S_S_S_S_S_S_S_S_S_S_S_S_S__param_7];
	ld.param.u64 	%rd9, [_Z8SVKernelPiS_S_S_S_S_S_S_S_S_S_S_S_S_S_S_S_S_S_S_S__param_8];
	ld.param.u64 	%rd10, [_Z8SVKernelPiS_S_S_S_S_S_S_S_S_S_S_S_S_S_S_S_S_S_S_S__param_9];
	ld.param.u64 	%rd11, [_Z8SVKernelPiS_S_S_S_S_S_S_S_S_S_S_S_S_S_S_S_S_S_S_S__param_10];
	ld.param.u64 	%rd12, [_Z8SVKernelPiS_S_S_S_S_S_S_S_S_S_S_S_S_S_S_S_S_S_S_S__param_11];
	ld.param.u64 	%rd13, [_Z8SVKernelPiS_S_S_S_S_S_S_S_S_S_S_S_S_S_S_S_S_S_S_S__param_12];
	ld.param.u64 	%rd14, [_Z8SVKernelPiS_S_S_S_S_S_S_S_S_S_S_S_S_S_S_S_S_S_S_S__param_13];
	ld.param.u64 	%rd15, [_Z8SVKernelPiS_S_S_S_S_S_S_S_S_S_S_S_S_S_S_S_S_S_S_S__param_14];
	ld.param.u64 	%rd16, [_Z8SVKernelPiS_S_S_S_S_S_S_S_S_S_S_S_S_S_S_S_S_S_S_S__param_15];
	ld.param.u64 	%rd17, [_Z8SVKernelPiS_S_S_S_S_S_S_S_S_S_S_S_S_S_S_S_S_S_S_S__param_16];
	ld.param.u64 	%rd18, [_Z8SVKernelPiS_S_S_S_S_S_S_S_S_S_S_S_S_S_S_S_S_S_S_S__param_17];
	ld.param.u64 	%rd19, [_Z8SVKernelPiS_S_S_S_S_S_S_S_S_S_S_S_S_S_S_S_S_S_S_S__param_18];
	ld.param.u64 	%rd20, [_Z8SVKernelPiS_S_S_S_S_S_S_S_S_S_S_S_S_S_S_S_S_S_S_S__param_19];
	ld.param.u64 	%rd21, [_Z8SVKernelPiS_S_S_S_S_S_S_S_S_S_S_S_S_S_S_S_S_S_S_S__param_20];
	cvta.to.global.u64 	%rd22, %rd21;
	cvta.to.global.u64 	%rd23, %rd11;
	cvta.to.global.u64 	%rd24, %rd20;
	cvta.to.global.u64 	%rd25, %rd10;
	cvta.to.global.u64 	%rd26, %rd19;
	cvta.to.global.u64 	%rd27, %rd9;
	cvta.to.global.u64 	%rd28, %rd18;
	cvta.to.global.u64 	%rd29, %rd8;
	cvta.to.global.u64 	%rd30, %rd17;
	cvta.to.global.u64 	%rd31, %rd7;
	cvta.to.global.u64 	%rd32, %rd16;
	cvta.to.global.u64 	%rd33, %rd6;
	cvta.to.global.u64 	%rd34, %rd15;
	cvta.to.global.u64 	%rd35, %rd5;
	cvta.to.global.u64 	%rd36, %rd14;
	cvta.to.global.u64 	%rd37, %rd4;
	cvta.to.global.u64 	%rd38, %rd13;
	cvta.to.global.u64 	%rd39, %rd3;
	cvta.to.global.u64 	%rd40, %rd12;
	cvta.to.global.u64 	%rd41, %rd2;
	cvta.to.global.u64 	%rd42, %rd1;
	mov.u32 	%r1, %tid.x;
	mul.wide.u32 	%rd43, %r1, 4;
	add.s64 	%rd44, %rd42, %rd43;
	ld.global.u32 	%r2, [%rd44];
	add.s64 	%rd45, %rd41, %rd43;
	ld.global.u32 	%r3, [%rd45];
	mul.lo.s32 	%r4, %r3, %r2;
	add.s64 	%rd46, %rd40, %rd43;
	st.global.u32 	[%rd46], %r4;
	ld.global.u32 	%r5, [%rd44];
	add.s64 	%rd47, %rd39, %rd43;
	ld.global.u32 	%r6, [%rd47];
	mul.lo.s32 	%r7, %r6, %r5;
	add.s64 	%rd48, %rd38, %rd43;
	st.global.u32 	[%rd48], %r7;
	ld.global.u32 	%r8, [%rd44];
	add.s64 	%rd49, %rd37, %rd43;
	ld.global.u32 	%r9, [%rd49];
	mul.lo.s32 	%r10, %r9, %r8;
	add.s64 	%rd50, %rd36, %rd43;
	st.global.u32 	[%rd50], %r10;
	ld.global.u32 	%r11, [%rd44];
	add.s64 	%rd51, %rd35, %rd43;
	ld.global.u32 	%r12, [%rd51];
	mul.lo.s32 	%r13, %r12, %r11;
	add.s64 	%rd52, %rd34, %rd43;
	st.global.u32 	[%rd52], %r13;
	ld.global.u32 	%r14, [%rd44];
	add.s64 	%rd53, %rd33, %rd43;
	ld.global.u32 	%r15, [%rd53];
	mul.lo.s32 	%r16, %r15, %r14;
	add.s64 	%rd54, %rd32, %rd43;
	st.global.u32 	[%rd54], %r16;
	ld.global.u32 	%r17, [%rd44];
	add.s64 	%rd55, %rd31, %rd43;
	ld.global.u32 	%r18, [%rd55];
	mul.lo.s32 	%r19, %r18, %r17;
	add.s64 	%rd56, %rd30, %rd43;
	st.global.u32 	[%rd56], %r19;
	ld.global.u32 	%r20, [%rd44];
	add.s64 	%rd57, %rd29, %rd43;
	ld.global.u32 	%r21, [%rd57];
	mul.lo.s32 	%r22, %r21, %r20;
	add.s64 	%rd58, %rd28, %rd43;
	st.global.u32 	[%rd58], %r22;
	ld.global.u32 	%r23, [%rd44];
	add.s64 	%rd59, %rd27, %rd43;
	ld.global.u32 	%r24, [%rd59];
	mul.lo.s32 	%r25, %r24, %r23;
	add.s64 	%rd60, %rd26, %rd43;
	st.global.u32 	[%rd60], %r25;
	ld.global.u32 	%r26, [%rd44];
	add.s64 	%rd61, %rd25, %rd43;
	ld.global.u32 	%r27, [%rd61];
	mul.lo.s32 	%r28, %r27, %r26;
	add.s64 	%rd62, %rd24, %rd43;
	st.global.u32 	[%rd62], %r28;
	ld.global.u32 	%r29, [%rd44];
	add.s64 	%rd63, %rd23, %rd43;
	ld.global.u32 	%r30, [%rd63];
	mul.lo.s32 	%r31, %r30, %r29;
	add.s64 	%rd64, %rd22, %rd43;
	st.global.u32 	[%rd64], %r31;
	ret;

}


// ===== COMPILED SASS (sm_100) =====

	.target	sm_100

	.elftype	@"ET_EXEC"


//--------------------- .note.nv.tkinfo           --------------------------
	.section	.note.nv.tkinfo,"",@"SHT_NOTE"
	.sectionflags	@"SHF_NOTE_NV_TKINFO"
	.tkinfo
        /*0018*/ 	.word	0x00000002
        /*0030*/ 	.string	""
        /*0030*/ 	.string	"ptxas"
        /*0030*/ 	.string	"Cuda compilation tools, release 13.0, V13.0.88"
        /*0030*/ 	.string	"Build cuda_13.0.r13.0/compiler.36424714_0"
        /*0030*/ 	.string	"-arch sm_100 -m 64 "



//--------------------- .note.nv.cuinfo           --------------------------
	.section	.note.nv.cuinfo,"",@"SHT_NOTE"
	.sectionflags	@"SHF_NOTE_NV_CUINFO"
        /*0018*/ 	.short	0x0002
        /*001a*/ 	.short	0x0064
        /*001c*/ 	.short	0x0082
	.zero		2


//--------------------- .nv.info                  --------------------------
	.section	.nv.info,"",@"SHT_CUDA_INFO"
	.align	4


	//----- nvinfo : EIATTR_REGCOUNT
	.align		4
        /*0000*/ 	.byte	0x04, 0x2f
        /*0002*/ 	.short	(.L_1 - .L_0)
	.align		4
.L_0:
        /*0004*/ 	.word	index@(_Z9addKernelPiPKiS1_)
        /*0008*/ 	.word	0x0000000c


	//----- nvinfo : EIATTR_FRAME_SIZE
	.align		4
.L_1:
        /*000c*/ 	.byte	0x04, 0x11
        /*000e*/ 	.short	(.L_3 - .L_2)
	.align		4
.L_2:
        /*0010*/ 	.word	index@(_Z9addKernelPiPKiS1_)
        /*0014*/ 	.word	0x00000000


	//----- nvinfo : EIATTR_REGCOUNT
	.align		4
.L_3:
        /*0018*/ 	.byte	0x04, 0x2f
        /*001a*/ 	.short	(.L_5 - .L_4)
	.align		4
.L_4:
        /*001c*/ 	.word	index@(_Z8SVKernelPiS_S_S_S_S_S_S_S_S_S_S_S_S_S_S_S_S_S_S_S_)
        /*0020*/ 	.word	0x00000014


	//----- nvinfo : EIATTR_FRAME_SIZE
	.align		4
.L_5:
        /*0024*/ 	.byte	0x04, 0x11
        /*0026*/ 	.short	(.L_7 - .L_6)
	.align		4
.L_6:
        /*0028*/ 	.word	index@(_Z8SVKernelPiS_S_S_S_S_S_S_S_S_S_S_S_S_S_S_S_S_S_S_S_)
        /*002c*/ 	.word	0x00000000


	//----- nvinfo : EIATTR_MIN_STACK_SIZE
	.align		4
.L_7:
        /*0030*/ 	.byte	0x04, 0x12
        /*0032*/ 	.short	(.L_9 - .L_8)
	.align		4
.L_8:
        /*0034*/ 	.word	index@(_Z8SVKernelPiS_S_S_S_S_S_S_S_S_S_S_S_S_S_S_S_S_S_S_S_)
        /*0038*/ 	.word	0x00000000


	//----- nvinfo : EIATTR_MIN_STACK_SIZE
	.align		4
.L_9:
        /*003c*/ 	.byte	0x04, 0x12
        /*003e*/ 	.short	(.L_11 - .L_10)
	.align		4
.L_10:
        /*0040*/ 	.word	index@(_Z9addKernelPiPKiS1_)
        /*0044*/ 	.word	0x00000000
.L_11:


//--------------------- .nv.compat                --------------------------
	.section	.nv.compat,"",@"SHT_CUDA_COMPAT_INFO"
	.align	4
        /*0000*/ 	.byte	0x02, 0x09, 0x00, 0x00, 0x02, 0x02, 0x01, 0x00, 0x02, 0x05, 0x05, 0x00, 0x03, 0x07, 0x01, 0x01
        /*0010*/ 	.byte	0x02, 0x03, 0x00, 0x00, 0x02, 0x06, 0x01, 0x00, 0x04, 0x0b, 0x08, 0x00, 0x09, 0x00, 0x00, 0x00
        /*0020*/ 	.byte	0x00, 0x00, 0x00, 0x00


//--------------------- .nv.info._Z8SVKernelPiS_S_S_S_S_S_S_S_S_S_S_S_S_S_S_S_S_S_S_S_ --------------------------
	.section	.nv.info._Z8SVKernelPiS_S_S_S_S_S_S_S_S_S_S_S_S_S_S_S_S_S_S_S_,"",@"SHT_CUDA_INFO"
	.sectionflags	@""
	.align	4


	//----- nvinfo : EIATTR_CUDA_API_VERSION
	.align		4
        /*0000*/ 	.byte	0x04, 0x37
        /*0002*/ 	.short	(.L_13 - .L_12)
.L_12:
        /*0004*/ 	.word	0x00000082


	//----- nvinfo : EIATTR_KPARAM_INFO
	.align		4
.L_13:
        /*0008*/ 	.byte	0x04, 0x17
        /*000a*/ 	.short	(.L_15 - .L_14)
.L_14:
        /*000c*/ 	.word	0x00000000
        /*0010*/ 	.short	0x0014
        /*0012*/ 	.short	0x00a0
        /*0014*/ 	.byte	0x00, 0xf5, 0x21, 0x00


	//----- nvinfo : EIATTR_KPARAM_INFO
	.align		4
.L_15:
        /*0018*/ 	.byte	0x04, 0x17
        /*001a*/ 	.short	(.L_17 - .L_16)
.L_16:
        /*001c*/ 	.word	0x00000000
        /*0020*/ 	.short	0x0013
        /*0022*/ 	.short	0x0098
        /*0024*/ 	.byte	0x00, 0xf5, 0x21, 0x00


	//----- nvinfo : EIATTR_KPARAM_INFO
	.align		4
.L_17:
        /*0028*/ 	.byte	0x04, 0x17
        /*002a*/ 	.short	(.L_19 - .L_18)
.L_18:
        /*002c*/ 	.word	0x00000000
        /*0030*/ 	.short	0x0012
        /*0032*/ 	.short	0x0090
        /*0034*/ 	.byte	0x00, 0xf5, 0x21, 0x00


	//----- nvinfo : EIATTR_KPARAM_INFO
	.align		4
.L_19:
        /*0038*/ 	.byte	0x04, 0x17
        /*003a*/ 	.short	(.L_21 - .L_20)
.L_20:
        /*003c*/ 	.word	0x00000000
        /*0040*/ 	.short	0x0011
        /*0042*/ 	.short	0x0088
        /*0044*/ 	.byte	0x00, 0xf5, 0x21, 0x00


	//----- nvinfo : EIATTR_KPARAM_INFO
	.align		4
.L_21:
        /*0048*/ 	.byte	0x04, 0x17
        /*004a*/ 	.short	(.L_23 - .L_22)
.L_22:
        /*004c*/ 	.word	0x00000000
        /*0050*/ 	.short	0x0010
        /*0052*/ 	.short	0x0080
        /*0054*/ 	.byte	0x00, 0xf5, 0x21, 0x00


	//----- nvinfo : EIATTR_KPARAM_INFO
	.align		4
.L_23:
        /*0058*/ 	.byte	0x04, 0x17
        /*005a*/ 	.short	(.L_25 - .L_24)
.L_24:
        /*005c*/ 	.word	0x00000000
        /*0060*/ 	.short	0x000f
        /*0062*/ 	.short	0x0078
        /*0064*/ 	.byte	0x00, 0xf5, 0x21, 0x00


	//----- nvinfo : EIATTR_KPARAM_INFO
	.align		4
.L_25:
        /*0068*/ 	.byte	0x04, 0x17
        /*006a*/ 	.short	(.L_27 - .L_26)
.L_26:
        /*006c*/ 	.word	0x00000000
        /*0070*/ 	.short	0x000e
        /*0072*/ 	.short	0x0070
        /*0074*/ 	.byte	0x00, 0xf5, 0x21, 0x00


	//----- nvinfo : EIATTR_KPARAM_INFO
	.align		4
.L_27:
        /*0078*/ 	.byte	0x04, 0x17
        /*007a*/ 	.short	(.L_29 - .L_28)
.L_28:
        /*007c*/ 	.word	0x00000000
        /*0080*/ 	.short	0x000d
        /*0082*/ 	.short	0x0068
        /*0084*/ 	.byte	0x00, 0xf5, 0x21, 0x00


	//----- nvinfo : EIATTR_KPARAM_INFO
	.align		4
.L_29:
        /*0088*/ 	.byte	0x04, 0x17
        /*008a*/ 	.short	(.L_31 - .L_30)
.L_30:
        /*008c*/ 	.word	0x00000000
        /*0090*/ 	.short	0x000c
        /*0092*/ 	.short	0x0060
        /*0094*/ 	.byte	0x00, 0xf5, 0x21, 0x00


	//----- nvinfo : EIATTR_KPARAM_INFO
	.align		4
.L_31:
        /*0098*/ 	.byte	0x04, 0x17
        /*009a*/ 	.short	(.L_33 - .L_32)
.L_32:
        /*009c*/ 	.word	0x00000000
        /*00a0*/ 	.short	0x000b
        /*00a2*/ 	.short	0x0058
        /*00a4*/ 	.byte	0x00, 0xf5, 0x21, 0x00


	//----- nvinfo : EIATTR_KPARAM_INFO
	.align		4
.L_33:
        /*00a8*/ 	.byte	0x04, 0x17
        /*00aa*/ 	.short	(.L_35 - .L_34)
.L_34:
        /*00ac*/ 	.word	0x00000000
        /*00b0*/ 	.short	0x000a
        /*00b2*/ 	.short	0x0050
        /*00b4*/ 	.byte	0x00, 0xf5, 0x21, 0x00


	//----- nvinfo : EIATTR_KPARAM_INFO
	.align		4
.L_35:
        /*00b8*/ 	.byte	0x04, 0x17
        /*00ba*/ 	.short	(.L_37 - .L_36)
.L_36:
        /*00bc*/ 	.word	0x00000000
        /*00c0*/ 	.short	0x0009
        /*00c2*/ 	.short	0x0048
        /*00c4*/ 	.byte	0x00, 0xf5, 0x21, 0x00


	//----- nvinfo : EIATTR_KPARAM_INFO
	.align		4
.L_37:
        /*00c8*/ 	.byte	0x04, 0x17
        /*00ca*/ 	.short	(.L_39 - .L_38)
.L_38:
        /*00cc*/ 	.word	0x00000000
        /*00d0*/ 	.short	0x0008
        /*00d2*/ 	.short	0x0040
        /*00d4*/ 	.byte	0x00, 0xf5, 0x21, 0x00


	//----- nvinfo : EIATTR_KPARAM_INFO
	.align		4
.L_39:
        /*00d8*/ 	.byte	0x04, 0x17
        /*00da*/ 	.short	(.L_41 - .L_40)
.L_40:
        /*00dc*/ 	.word	0x00000000
        /*00e0*/ 	.short	0x0007
        /*00e2*/ 	.short	0x0038
        /*00e4*/ 	.byte	0x00, 0xf5, 0x21, 0x00


	//----- nvinfo : EIATTR_KPARAM_INFO
	.align		4
.L_41:
        /*00e8*/ 	.byte	0x04, 0x17
        /*00ea*/ 	.short	(.L_43 - .L_42)
.L_42:
        /*00ec*/ 	.word	0x00000000
        /*00f0*/ 	.short	0x0006
        /*00f2*/ 	.short	0x0030
        /*00f4*/ 	.byte	0x00, 0xf5, 0x21, 0x00


	//----- nvinfo : EIATTR_KPARAM_INFO
	.align		4
.L_43:
        /*00f8*/ 	.byte	0x04, 0x17
        /*00fa*/ 	.short	(.L_45 - .L_44)
.L_44:
        /*00fc*/ 	.word	0x00000000
        /*0100*/ 	.short	0x0005
        /*0102*/ 	.short	0x0028
        /*0104*/ 	.byte	0x00, 0xf5, 0x21, 0x00


	//----- nvinfo : EIATTR_KPARAM_INFO
	.align		4
.L_45:
        /*0108*/ 	.byte	0x04, 0x17
        /*010a*/ 	.short	(.L_47 - .L_46)
.L_46:
        /*010c*/ 	.word	0x00000000
        /*0110*/ 	.short	0x0004
        /*0112*/ 	.short	0x0020
        /*0114*/ 	.byte	0x00, 0xf5, 0x21, 0x00


	//----- nvinfo : EIATTR_KPARAM_INFO
	.align		4
.L_47:
        /*0118*/ 	.byte	0x04, 0x17
        /*011a*/ 	.short	(.L_49 - .L_48)
.L_48:
        /*011c*/ 	.word	0x00000000
        /*0120*/ 	.short	0x0003
        /*0122*/ 	.short	0x0018
        /*0124*/ 	.byte	0x00, 0xf5, 0x21, 0x00


	//----- nvinfo : EIATTR_KPARAM_INFO
	.align		4
.L_49:
        /*0128*/ 	.byte	0x04, 0x17
        /*012a*/ 	.short	(.L_51 - .L_50)
.L_50:
        /*012c*/ 	.word	0x00000000
        /*0130*/ 	.short	0x0002
        /*0132*/ 	.short	0x0010
        /*0134*/ 	.byte	0x00, 0xf5, 0x21, 0x00


	//----- nvinfo : EIATTR_KPARAM_INFO
	.align		4
.L_51:
        /*0138*/ 	.byte	0x04, 0x17
        /*013a*/ 	.short	(.L_53 - .L_52)
.L_52:
        /*013c*/ 	.word	0x00000000
        /*0140*/ 	.short	0x0001
        /*0142*/ 	.short	0x0008
        /*0144*/ 	.byte	0x00, 0xf5, 0x21, 0x00


	//----- nvinfo : EIATTR_KPARAM_INFO
	.align		4
.L_53:
        /*0148*/ 	.byte	0x04, 0x17
        /*014a*/ 	.short	(.L_55 - .L_54)
.L_54:
        /*014c*/ 	.word	0x00000000
        /*0150*/ 	.short	0x0000
        /*0152*/ 	.short	0x0000
        /*0154*/ 	.byte	0x00, 0xf5, 0x21, 0x00


	//----- nvinfo : EIATTR_SPARSE_MMA_MASK
	.align		4
.L_55:
        /*0158*/ 	.byte	0x03, 0x50
        /*015a*/ 	.short	0x0000


	//----- nvinfo : EIATTR_MAXREG_COUNT
	.align		4
        /*015c*/ 	.byte	0x03, 0x1b
        /*015e*/ 	.short	0x00ff


	//----- nvinfo : EIATTR_MERCURY_ISA_VERSION
	.align		4
        /*0160*/ 	.byte	0x03, 0x5f
        /*0162*/ 	.short	0x0101


	//----- nvinfo : EIATTR_VRC_CTA_INIT_COUNT
	.align		4
        /*0164*/ 	.byte	0x02, 0x4a
	.zero		1
	.zero		1


	//----- nvinfo : EIATTR_EXIT_INSTR_OFFSETS
	.align		4
        /*0168*/ 	.byte	0x04, 0x1c
        /*016a*/ 	.short	(.L_57 - .L_56)


	//   ....[0]....
.L_56:
        /*016c*/ 	.word	0x00000550


	//----- nvinfo : EIATTR_CBANK_PARAM_SIZE
	.align		4
.L_57:
        /*0170*/ 	.byte	0x03, 0x19
        /*0172*/ 	.short	0x00a8


	//----- nvinfo : EIATTR_PARAM_CBANK
	.align		4
        /*0174*/ 	.byte	0x04, 0x0a
        /*0176*/ 	.short	(.L_59 - .L_58)
	.align		4
.L_58:
        /*0178*/ 	.word	index@(.nv.constant0._Z8SVKernelPiS_S_S_S_S_S_S_S_S_S_S_S_S_S_S_S_S_S_S_S_)
        /*017c*/ 	.short	0x0380
        /*017e*/ 	.short	0x00a8


	//----- nvinfo : EIATTR_SW_WAR
	.align		4
.L_59:
        /*0180*/ 	.byte	0x04, 0x36
        /*0182*/ 	.short	(.L_61 - .L_60)
.L_60:
        /*0184*/ 	.word	0x00000008
.L_61:


//--------------------- .nv.info._Z9addKernelPiPKiS1_ --------------------------
	.section	.nv.info._Z9addKernelPiPKiS1_,"",@"SHT_CUDA_INFO"
	.sectionflags	@""
	.align	4


	//----- nvinfo : EIATTR_CUDA_API_VERSION
	.align		4
        /*0000*/ 	.byte	0x04, 0x37
        /*0002*/ 	.short	(.L_63 - .L_62)
.L_62:
        /*0004*/ 	.word	0x00000082


	//----- nvinfo : EIATTR_KPARAM_INFO
	.align		4
.L_63:
        /*0008*/ 	.byte	0x04, 0x17
        /*000a*/ 	.short	(.L_65 - .L_64)
.L_64:
        /*000c*/ 	.word	0x00000000
        /*0010*/ 	.short	0x0002
        /*0012*/ 	.short	0x0010
        /*0014*/ 	.byte	0x00, 0xf5, 0x21, 0x00


	//----- nvinfo : EIATTR_KPARAM_INFO
	.align		4
.L_65:
        /*0018*/ 	.byte	0x04, 0x17
        /*001a*/ 	.short	(.L_67 - .L_66)
.L_66:
        /*001c*/ 	.word	0x00000000
        /*0020*/ 	.short	0x0001
        /*0022*/ 	.short	0x0008
        /*0024*/ 	.byte	0x00, 0xf5, 0x21, 0x00


	//----- nvinfo : EIATTR_KPARAM_INFO
	.align		4
.L_67:
        /*0028*/ 	.byte	0x04, 0x17
        /*002a*/ 	.short	(.L_69 - .L_68)
.L_68:
        /*002c*/ 	.word	0x00000000
        /*0030*/ 	.short	0x0000
        /*0032*/ 	.short	0x0000
        /*0034*/ 	.byte	0x00, 0xf5, 0x21, 0x00


	//----- nvinfo : EIATTR_SPARSE_MMA_MASK
	.align		4
.L_69:
        /*0038*/ 	.byte	0x03, 0x50
        /*003a*/ 	.short	0x0000


	//----- nvinfo : EIATTR_MAXREG_COUNT
	.align		4
        /*003c*/ 	.byte	0x03, 0x1b
        /*003e*/ 	.short	0x00ff


	//----- nvinfo : EIATTR_MERCURY_ISA_VERSION
	.align		4
        /*0040*/ 	.byte	0x03, 0x5f
        /*0042*/ 	.short	0x0101


	//----- nvinfo : EIATTR_VRC_CTA_INIT_COUNT
	.align		4
        /*0044*/ 	.byte	0x02, 0x4a
	.zero		1
	.zero		1


	//----- nvinfo : EIATTR_EXIT_INSTR_OFFSETS
	.align		4
        /*0048*/ 	.byte	0x04, 0x1c
        /*004a*/ 	.short	(.L_71 - .L_70)


	//   ....[0]....
.L_70:
        /*004c*/ 	.word	0x000000d0


	//----- nvinfo : EIATTR_CBANK_PARAM_SIZE
	.align		4
.L_71:
        /*0050*/ 	.byte	0x03, 0x19
        /*0052*/ 	.short	0x0018


	//----- nvinfo : EIATTR_PARAM_CBANK
	.align		4
        /*0054*/ 	.byte	0x04, 0x0a
        /*0056*/ 	.short	(.L_73 - .L_72)
	.align		4
.L_72:
        /*0058*/ 	.word	index@(.nv.constant0._Z9addKernelPiPKiS1_)
        /*005c*/ 	.short	0x0380
        /*005e*/ 	.short	0x0018


	//----- nvinfo : EIATTR_SW_WAR
	.align		4
.L_73:
        /*0060*/ 	.byte	0x04, 0x36
        /*0062*/ 	.short	(.L_75 - .L_74)
.L_74:
        /*0064*/ 	.word	0x00000008
.L_75:


//--------------------- .nv.callgraph             --------------------------
	.section	.nv.callgraph,"",@"SHT_CUDA_CALLGRAPH"
	.align	4
	.sectionentsize	8
	.align		4
        /*0000*/ 	.word	0x00000000
	.align		4
        /*0004*/ 	.word	0xffffffff
	.align		4
        /*0008*/ 	.word	0x00000000
	.align		4
        /*000c*/ 	.word	0xfffffffe
	.align		4
        /*0010*/ 	.word	0x00000000
	.align		4
        /*0014*/ 	.word	0xfffffffd
	.align		4
        /*0018*/ 	.word	0x00000000
	.align		4
        /*001c*/ 	.word	0xfffffffc


//--------------------- .text._Z8SVKernelPiS_S_S_S_S_S_S_S_S_S_S_S_S_S_S_S_S_S_S_S_ --------------------------
	.section	.text._Z8SVKernelPiS_S_S_S_S_S_S_S_S_S_S_S_S_S_S_S_S_S_S_S_,"ax",@progbits
	.align	128
        .global         _Z8SVKernelPiS_S_S_S_S_S_S_S_S_S_S_S_S_S_S_S_S_S_S_S_
        .type           _Z8SVKernelPiS_S_S_S_S_S_S_S_S_S_S_S_S_S_S_S_S_S_S_S_,@function
        .size           _Z8SVKernelPiS_S_S_S_S_S_S_S_S_S_S_S_S_S_S_S_S_S_S_S_,(.L_x_2 - _Z8SVKernelPiS_S_S_S_S_S_S_S_S_S_S_S_S_S_S_S_S_S_S_S_)
        .other          _Z8SVKernelPiS_S_S_S_S_S_S_S_S_S_S_S_S_S_S_S_S_S_S_S_,@"STO_CUDA_ENTRY STV_DEFAULT"
_Z8SVKernelPiS_S_S_S_S_S_S_S_S_S_S_S_S_S_S_S_S_S_S_S_:
.text._Z8SVKernelPiS_S_S_S_S_S_S_S_S_S_S_S_S_S_S_S_S_S_S_S_:
[----:B------:R-:W-:Y:S01]  /*0000*/  LDC R1, c[0x0][0x37c] ;  /* 0x0000df00ff017b82 */ /* 0x000fe20000000800 */
[----:B------:R-:W0:Y:S07]  /*0010*/  S2R R0, SR_TID.X ;  /* 0x0000000000007919 */ /* 0x000e2e0000002100 */
[----:B------:R-:W0:Y:S01]  /*0020*/  LDC.64 R4, c[0x0][0x388] ;  /* 0x0000e200ff047b82 */ /* 0x000e220000000a00 */
[----:B------:R-:W1:Y:S07]  /*0030*/  LDCU.64 UR4, c[0x0][0x358] ;  /* 0x00006b00ff0477ac */ /* 0x000e6e0008000a00 */
[----:B------:R-:W2:Y:S08]  /*0040*/  LDC.64 R2, c[0x0][0x380] ;  /* 0x0000e000ff027b82 */ /* 0x000eb00000000a00 */
[----:B------:R-:W3:Y:S08]  /*0050*/  LDC.64 R6, c[0x0][0x3d8] ;  /* 0x0000f600ff067b82 */ /* 0x000ef00000000a00 */
[----:B------:R-:W4:Y:S01]  /*0060*/  LDC.64 R8, c[0x0][0x390] ;  /* 0x0000e400ff087b82 */ /* 0x000f220000000a00 */
[----:B0-----:R-:W-:-:S07]  /*0070*/  IMAD.WIDE.U32 R4, R0, 0x4, R4 ;  /* 0x0000000400047825 */ /* 0x001fce00078e0004 */
[----:B------:R-:W0:Y:S01]  /*0080*/  LDC.64 R12, c[0x0][0x398] ;  /* 0x0000e600ff0c7b82 */ /* 0x000e220000000a00 */
[C---:B--2---:R-:W-:Y:S01]  /*0090*/  IMAD.WIDE.U32 R2, R0.reuse, 0x4, R2 ;  /* 0x0000000400027825 */ /* 0x044fe200078e0002 */
[----:B-1----:R-:W2:Y:S04]  /*00a0*/  LDG.E R5, desc[UR4][R4.64] ;  /* 0x0000000404057981 */ /* 0x002ea8000c1e1900 */
[----:B------:R-:W2:Y:S01]  /*00b0*/  LDG.E R10, desc[UR4][R2.64] ;  /* 0x00000004020a7981 */ /* 0x000ea2000c1e1900 */
[----:B---3--:R-:W-:-:S04]  /*00c0*/  IMAD.WIDE.U32 R6, R0, 0x4, R6 ;  /* 0x0000000400067825 */ /* 0x008fc800078e0006 */
[----:B----4-:R-:W-:-:S04]  /*00d0*/  IMAD.WIDE.U32 R8, R0, 0x4, R8 ;  /* 0x0000000400087825 */ /* 0x010fc800078e0008 */
[----:B--2---:R-:W-:Y:S02]  /*00e0*/  IMAD R15, R10, R5, RZ ;  /* 0x000000050a0f7224 */ /* 0x004fe400078e02ff */
[----:B------:R-:W1:Y:S03]  /*00f0*/  LDC.64 R10, c[0x0][0x3e0] ;  /* 0x0000f800ff0a7b82 */ /* 0x000e660000000a00 */
[----:B------:R2:W-:Y:S04]  /*0100*/  STG.E desc[UR4][R6.64], R15 ;  /* 0x0000000f06007986 */ /* 0x0005e8000c101904 */
[----:B------:R-:W3:Y:S04]  /*0110*/  LDG.E R9, desc[UR4][R8.64] ;  /* 0x0000000408097981 */ /* 0x000ee8000c1e1900 */
[----:B------:R-:W3:Y:S01]  /*0120*/  LDG.E R14, desc[UR4][R2.64] ;  /* 0x00000004020e7981 */ /* 0x000ee2000c1e1900 */
[----:B--2---:R-:W2:Y:S01]  /*0130*/  LDC.64 R6, c[0x0][0x3e8] ;  /* 0x0000fa00ff067b82 */ /* 0x004ea20000000a00 */
[----:B-1----:R-:W-:-:S04]  /*0140*/  IMAD.WIDE.U32 R4, R0, 0x4, R10 ;  /* 0x0000000400047825 */ /* 0x002fc800078e000a */
[----:B0-----:R-:W-:-:S04]  /*0150*/  IMAD.WIDE.U32 R10, R0, 0x4, R12 ;  /* 0x00000004000a7825 */ /* 0x001fc800078e000c */
[----:B---3--:R-:W-:Y:S02]  /*0160*/  IMAD R17, R14, R9, RZ ;  /* 0x000000090e117224 */ /* 0x008fe400078e02ff */
[----:B------:R-:W0:Y:S03]  /*0170*/  LDC.64 R8, c[0x0][0x3a0] ;  /* 0x0000e800ff087b82 */ /* 0x000e260000000a00 */
[----:B------:R1:W-:Y:S04]  /*0180*/  STG.E desc[UR4][R4.64], R17 ;  /* 0x0000001104007986 */ /* 0x0003e8000c101904 */
[----:B------:R-:W3:Y:S04]  /*0190*/  LDG.E R11, desc[UR4][R10.64] ;  /* 0x000000040a0b7981 */ /* 0x000ee8000c1e1900 */
[----:B------:R-:W3:Y:S01]  /*01a0*/  LDG.E R12, desc[UR4][R2.64] ;  /* 0x00000004020c7981 */ /* 0x000ee2000c1e1900 */
[C---:B--2---:R-:W-:Y:S01]  /*01b0*/  IMAD.WIDE.U32 R6, R0.reuse, 0x4, R6 ;  /* 0x0000000400067825 */ /* 0x044fe200078e0006 */
[----:B-1----:R-:W1:Y:S03]  /*01c0*/  LDC.64 R4, c[0x0][0x3f0] ;  /* 0x0000fc00ff047b82 */ /* 0x002e660000000a00 */
[----:B0-----:R-:W-:-:S04]  /*01d0*/  IMAD.WIDE.U32 R8, R0, 0x4, R8 ;  /* 0x0000000400087825 */ /* 0x001fc800078e0008 */
[----:B---3--:R-:W-:Y:S02]  /*01e0*/  IMAD R13, R12, R11, RZ ;  /* 0x0000000b0c0d7224 */ /* 0x008fe400078e02ff */
[----:B------:R-:W0:Y:S03]  /*01f0*/  LDC.64 R10, c[0x0][0x3a8] ;  /* 0x0000ea00ff0a7b82 */ /* 0x000e260000000a00 */
[----:B------:R2:W-:Y:S04]  /*0200*/  STG.E desc[UR4][R6.64], R13 ;  /* 0x0000000d06007986 */ /* 0x0005e8000c101904 */
[----:B------:R-:W3:Y:S04]  /*0210*/  LDG.E R9, desc[UR4][R8.64] ;  /* 0x0000000408097981 */ /* 0x000ee8000c1e1900 */
[----:B------:R-:W3:Y:S01]  /*0220*/  LDG.E R12, desc[UR4][R2.64] ;  /* 0x00000004020c7981 */ /* 0x000ee2000c1e1900 */
[C---:B-1----:R-:W-:Y:S01]  /*0230*/  IMAD.WIDE.U32 R4, R0.reuse, 0x4, R4 ;  /* 0x0000000400047825 */ /* 0x042fe200078e0004 */
[----:B--2---:R-:W1:Y:S03]  /*0240*/  LDC.64 R6, c[0x0][0x3f8] ;  /* 0x0000fe00ff067b82 */ /* 0x004e660000000a00 */
        /* <DEDUP_REMOVED lines=41> */
[----:B---3--:R-:W-:-:S05]  /*04e0*/  IMAD R13, R12, R11, RZ ;  /* 0x0000000b0c0d7224 */ /* 0x008fca00078e02ff */
[----:B------:R-:W-:Y:S04]  /*04f0*/  STG.E desc[UR4][R6.64], R13 ;  /* 0x0000000d06007986 */ /* 0x000fe8000c101904 */
[----:B------:R-:W2:Y:S04]  /*0500*/  LDG.E R12, desc[UR4][R2.64] ;  /* 0x00000004020c7981 */ /* 0x000ea8000c1e1900 */
[----:B------:R-:W2:Y:S01]  /*0510*/  LDG.E R9, desc[UR4][R8.64] ;  /* 0x0000000408097981 */ /* 0x000ea2000c1e1900 */
[----:B-1----:R-:W-:-:S04]  /*0520*/  IMAD.WIDE.U32 R4, R0, 0x4, R4 ;  /* 0x0000000400047825 */ /* 0x002fc800078e0004 */
[----:B--2---:R-:W-:-:S05]  /*0530*/  IMAD R11, R12, R9, RZ ;  /* 0x000000090c0b7224 */ /* 0x004fca00078e02ff */
[----:B------:R-:W-:Y:S01]  /*0540*/  STG.E desc[UR4][R4.64], R11 ;  /* 0x0000000b04007986 */ /* 0x000fe2000c101904 */
[----:B------:R-:W-:Y:S05]  /*0550*/  EXIT ;  /* 0x000000000000794d */ /* 0x000fea0003800000 */
.L_x_0:
[----:B------:R-:W-:-:S00]  /*0560*/  BRA `(.L_x_0) ;  /* 0xfffffffc00fc7947 */ /* 0x000fc0000383ffff */
[----:B------:R-:W-:-:S00]  /*0570*/  NOP ;  /* 0x0000000000007918 */ /* 0x000fc00000000000 */
        /* <DEDUP_REMOVED lines=8> */
.L_x_2:


//--------------------- .text._Z9addKernelPiPKiS1_ --------------------------
	.section	.text._Z9addKernelPiPKiS1_,"ax",@progbits
	.align	128
        .global         _Z9addKernelPiPKiS1_
        .type           _Z9addKernelPiPKiS1_,@function
        .size           _Z9addKernelPiPKiS1_,(.L_x_3 - _Z9addKernelPiPKiS1_)
        .other          _Z9addKernelPiPKiS1_,@"STO_CUDA_ENTRY STV_DEFAULT"
_Z9addKernelPiPKiS1_:
.text._Z9addKernelPiPKiS1_:
[----:B------:R-:W-:Y:S01]  /*0000*/  LDC R1, c[0x0][0x37c] ;  /* 0x0000df00ff017b82 */ /* 0x000fe20000000800 */
[----:B------:R-:W0:Y:S07]  /*0010*/  S2R R9, SR_TID.X ;  /* 0x0000000000097919 */ /* 0x000e2e0000002100 */
[----:B------:R-:W0:Y:S01]  /*0020*/  LDC.64 R2, c[0x0][0x388] ;  /* 0x0000e200ff027b82 */ /* 0x000e220000000a00 */
[----:B------:R-:W1:Y:S07]  /*0030*/  LDCU.64 UR4, c[0x0][0x358] ;  /* 0x00006b00ff0477ac */ /* 0x000e6e0008000a00 */
[----:B------:R-:W2:Y:S08]  /*0040*/  LDC.64 R4, c[0x0][0x390] ;  /* 0x0000e400ff047b82 */ /* 0x000eb00000000a00 */
[----:B------:R-:W3:Y:S01]  /*0050*/  LDC.64 R6, c[0x0][0x380] ;  /* 0x0000e000ff067b82 */ /* 0x000ee20000000a00 */
[----:B0-----:R-:W-:-:S04]  /*0060*/  IMAD.WIDE.U32 R2, R9, 0x4, R2 ;  /* 0x0000000409027825 */ /* 0x001fc800078e0002 */
[C---:B--2---:R-:W-:Y:S02]  /*0070*/  IMAD.WIDE.U32 R4, R9.reuse, 0x4, R4 ;  /* 0x0000000409047825 */ /* 0x044fe400078e0004 */
[----:B-1----:R-:W2:Y:S04]  /*0080*/  LDG.E R2, desc[UR4][R2.64] ;  /* 0x0000000402027981 */ /* 0x002ea8000c1e1900 */
[----:B------:R-:W2:Y:S01]  /*0090*/  LDG.E R5, desc[UR4][R4.64] ;  /* 0x0000000404057981 */ /* 0x000ea2000c1e1900 */
[----:B---3--:R-:W-:Y:S01]  /*00a0*/  IMAD.WIDE.U32 R6, R9, 0x4, R6 ;  /* 0x0000000409067825 */ /* 0x008fe200078e0006 */
[----:B--2---:R-:W-:-:S05]  /*00b0*/  IADD3 R9, PT, PT, R2, R5, RZ ;  /* 0x0000000502097210 */ /* 0x004fca0007ffe0ff */
[----:B------:R-:W-:Y:S01]  /*00c0*/  STG.E desc[UR4][R6.64], R9 ;  /* 0x0000000906007986 */ /* 0x000fe2000c101904 */
[----:B------:R-:W-:Y:S05]  /*00d0*/  EXIT ;  /* 0x000000000000794d */ /* 0x000fea0003800000 */
.L_x_1:
        /* <DEDUP_REMOVED lines=10> */
.L_x_3:


//--------------------- .nv.shared.reserved.0     --------------------------
	.section	.nv.shared.reserved.0,"aw",@nobits
	.weak		__nv_reservedSMEM_offset_0_alias
	.size		__nv_reservedSMEM_offset_0_alias, 0, 64
	.other		__nv_reservedSMEM_offset_0_alias,@"STO_CUDA_RESERVED_SHARED STV_DEFAULT"
__nv_reservedSMEM_offset_0_alias:
	.zero		0
	.zero		64


//--------------------- .nv.constant0._Z8SVKernelPiS_S_S_S_S_S_S_S_S_S_S_S_S_S_S_S_S_S_S_S_ --------------------------
	.section	.nv.constant0._Z8SVKernelPiS_S_S_S_S_S_S_S_S_S_S_S_S_S_S_S_S_S_S_S_,"a",@progbits
	.sectionflags	@""
	.align	4
.nv.constant0._Z8SVKernelPiS_S_S_S_S_S_S_S_S_S_S_S_S_S_S_S_S_S_S_S_:
	.zero		1064


//--------------------- .nv.constant0._Z9addKernelPiPKiS1_ --------------------------
	.section	.nv.constant0._Z9addKernelPiPKiS1_,"a",@progbits
	.sectionflags	@""
	.align	4
.nv.constant0._Z9addKernelPiPKiS1_:
	.zero		920


//--------------------- SYMBOLS --------------------------

	.type		.nv.reservedSmem.offset0,@object
	.size		.nv.reservedSmem.offset0,0x4
